//
// Generated by NVIDIA NVVM Compiler
//
// Compiler Build ID: CL-36424714
// Cuda compilation tools, release 13.0, V13.0.88
// Based on NVVM 20.0.0
//

.version 9.0
.target sm_100
.address_size 64

	// .globl	_Z9partitionPiS_S_S_ii
.global .align 4 .b8 precalc_xorwow_matrix[102400];
.global .align 4 .b8 precalc_xorwow_offset_matrix[102400];
.global .align 4 .b8 mrg32k3aM1[2304];
.global .align 4 .b8 mrg32k3aM2[2304];
.global .align 4 .b8 mrg32k3aM1SubSeq[2016];
.global .align 4 .b8 mrg32k3aM2SubSeq[2016];
.global .align 4 .b8 mrg32k3aM1Seq[2304];
.global .align 4 .b8 mrg32k3aM2Seq[2304];
.const .align 8 .b8 __cr_lgamma_table[72];

.visible .entry _Z9partitionPiS_S_S_ii(
	.param .u64 .ptr .align 1 _Z9partitionPiS_S_S_ii_param_0,
	.param .u64 .ptr .align 1 _Z9partitionPiS_S_S_ii_param_1,
	.param .u64 .ptr .align 1 _Z9partitionPiS_S_S_ii_param_2,
	.param .u64 .ptr .align 1 _Z9partitionPiS_S_S_ii_param_3,
	.param .u32 _Z9partitionPiS_S_S_ii_param_4,
	.param .u32 _Z9partitionPiS_S_S_ii_param_5
)
{
	.reg .pred 	%p<4>;
	.reg .b32 	%r<14>;
	.reg .b64 	%rd<22>;

	ld.param.u64 	%rd3, [_Z9partitionPiS_S_S_ii_param_0];
	ld.param.u64 	%rd4, [_Z9partitionPiS_S_S_ii_param_1];
	ld.param.u64 	%rd5, [_Z9partitionPiS_S_S_ii_param_2];
	ld.param.u64 	%rd6, [_Z9partitionPiS_S_S_ii_param_3];
	ld.param.u32 	%r2, [_Z9partitionPiS_S_S_ii_param_4];
	ld.param.u32 	%r3, [_Z9partitionPiS_S_S_ii_param_5];
	cvta.to.global.u64 	%rd1, %rd6;
	cvta.to.global.u64 	%rd2, %rd5;
	mov.u32 	%r4, %ctaid.x;
	mov.u32 	%r5, %ntid.x;
	mov.u32 	%r6, %tid.x;
	mad.lo.s32 	%r1, %r4, %r5, %r6;
	setp.ge.s32 	%p1, %r1, %r3;
	@%p1 bra 	$L__BB0_6;
	cvta.to.global.u64 	%rd7, %rd4;
	mul.wide.s32 	%rd8, %r1, 4;
	add.s64 	%rd9, %rd7, %rd8;
	ld.global.u32 	%r7, [%rd9];
	setp.ne.s32 	%p2, %r7, 1;
	@%p2 bra 	$L__BB0_5;
	cvta.to.global.u64 	%rd13, %rd3;
	add.s64 	%rd15, %rd13, %rd8;
	ld.global.u32 	%r9, [%rd15];
	setp.ge.s32 	%p3, %r9, %r2;
	@%p3 bra 	$L__BB0_4;
	add.s64 	%rd20, %rd2, %rd8;
	mov.b32 	%r12, 1;
	st.global.u32 	[%rd20], %r12;
	add.s64 	%rd21, %rd1, %rd8;
	mov.b32 	%r13, 0;
	st.global.u32 	[%rd21], %r13;
	bra.uni 	$L__BB0_6;
$L__BB0_4:
	add.s64 	%rd17, %rd2, %rd8;
	mov.b32 	%r10, 0;
	st.global.u32 	[%rd17], %r10;
	add.s64 	%rd18, %rd1, %rd8;
	mov.b32 	%r11, 1;
	st.global.u32 	[%rd18], %r11;
	bra.uni 	$L__BB0_6;
$L__BB0_5:
	add.s64 	%rd11, %rd2, %rd8;
	mov.b32 	%r8, 0;
	st.global.u32 	[%rd11], %r8;
	add.s64 	%rd12, %rd1, %rd8;
	st.global.u32 	[%rd12], %r8;
$L__BB0_6:
	ret;

}
	// .globl	_Z8copy_arrPiS_i
.visible .entry _Z8copy_arrPiS_i(
	.param .u64 .ptr .align 1 _Z8copy_arrPiS_i_param_0,
	.param .u64 .ptr .align 1 _Z8copy_arrPiS_i_param_1,
	.param .u32 _Z8copy_arrPiS_i_param_2
)
{
	.reg .pred 	%p<2>;
	.reg .b32 	%r<7>;
	.reg .b64 	%rd<8>;

	ld.param.u64 	%rd1, [_Z8copy_arrPiS_i_param_0];
	ld.param.u64 	%rd2, [_Z8copy_arrPiS_i_param_1];
	ld.param.u32 	%r2, [_Z8copy_arrPiS_i_param_2];
	mov.u32 	%r3, %ctaid.x;
	mov.u32 	%r4, %ntid.x;
	mov.u32 	%r5, %tid.x;
	mad.lo.s32 	%r1, %r3, %r4, %r5;
	setp.ge.s32 	%p1, %r1, %r2;
	@%p1 bra 	$L__BB1_2;
	cvta.to.global.u64 	%rd3, %rd1;
	cvta.to.global.u64 	%rd4, %rd2;
	mul.wide.s32 	%rd5, %r1, 4;
	add.s64 	%rd6, %rd3, %rd5;
	ld.global.u32 	%r6, [%rd6];
	add.s64 	%rd7, %rd4, %rd5;
	st.global.u32 	[%rd7], %r6;
$L__BB1_2:
	ret;

}
	// .globl	_Z8init_arrPiii
.visible .entry _Z8init_arrPiii(
	.param .u64 .ptr .align 1 _Z8init_arrPiii_param_0,
	.param .u32 _Z8init_arrPiii_param_1,
	.param .u32 _Z8init_arrPiii_param_2
)
{
	.reg .pred 	%p<2>;
	.reg .b32 	%r<7>;
	.reg .b64 	%rd<5>;

	ld.param.u64 	%rd1, [_Z8init_arrPiii_param_0];
	ld.param.u32 	%r2, [_Z8init_arrPiii_param_1];
	ld.param.u32 	%r3, [_Z8init_arrPiii_param_2];
	mov.u32 	%r4, %ctaid.x;
	mov.u32 	%r5, %ntid.x;
	mov.u32 	%r6, %tid.x;
	mad.lo.s32 	%r1, %r4, %r5, %r6;
	setp.ge.s32 	%p1, %r1, %r3;
	@%p1 bra 	$L__BB2_2;
	cvta.to.global.u64 	%rd2, %rd1;
	mul.wide.s32 	%rd3, %r1, 4;
	add.s64 	%rd4, %rd2, %rd3;
	st.global.u32 	[%rd4], %r2;
$L__BB2_2:
	ret;

}
	// .globl	_Z10max_reducePii
.visible .entry _Z10max_reducePii(
	.param .u64 .ptr .align 1 _Z10max_reducePii_param_0,
	.param .u32 _Z10max_reducePii_param_1
)
{
	.reg .pred 	%p<2>;
	.reg .b32 	%r<11>;
	.reg .b64 	%rd<7>;

	ld.param.u64 	%rd1, [_Z10max_reducePii_param_0];
	ld.param.u32 	%r2, [_Z10max_reducePii_param_1];
	mov.u32 	%r3, %ctaid.x;
	mov.u32 	%r4, %ntid.x;
	mov.u32 	%r5, %tid.x;
	mad.lo.s32 	%r1, %r3, %r4, %r5;
	setp.ge.s32 	%p1, %r1, %r2;
	@%p1 bra 	$L__BB3_2;
	cvta.to.global.u64 	%rd2, %rd1;
	not.b32 	%r6, %r1;
	add.s32 	%r7, %r2, %r6;
	mul.wide.s32 	%rd3, %r1, 4;
	add.s64 	%rd4, %rd2, %rd3;
	ld.global.u32 	%r8, [%rd4];
	mul.wide.s32 	%rd5, %r7, 4;
	add.s64 	%rd6, %rd2, %rd5;
	ld.global.u32 	%r9, [%rd6];
	max.s32 	%r10, %r8, %r9;
	st.global.u32 	[%rd4], %r10;
$L__BB3_2:
	ret;

}
	// .globl	_Z10min_reducePii
.visible .entry _Z10min_reducePii(
	.param .u64 .ptr .align 1 _Z10min_reducePii_param_0,
	.param .u32 _Z10min_reducePii_param_1
)
{
	.reg .pred 	%p<2>;
	.reg .b32 	%r<11>;
	.reg .b64 	%rd<7>;

	ld.param.u64 	%rd1, [_Z10min_reducePii_param_0];
	ld.param.u32 	%r2, [_Z10min_reducePii_param_1];
	mov.u32 	%r3, %ctaid.x;
	mov.u32 	%r4, %ntid.x;
	mov.u32 	%r5, %tid.x;
	mad.lo.s32 	%r1, %r3, %r4, %r5;
	setp.ge.s32 	%p1, %r1, %r2;
	@%p1 bra 	$L__BB4_2;
	cvta.to.global.u64 	%rd2, %rd1;
	not.b32 	%r6, %r1;
	add.s32 	%r7, %r2, %r6;
	mul.wide.s32 	%rd3, %r1, 4;
	add.s64 	%rd4, %rd2, %rd3;
	ld.global.u32 	%r8, [%rd4];
	mul.wide.s32 	%rd5, %r7, 4;
	add.s64 	%rd6, %rd2, %rd5;
	ld.global.u32 	%r9, [%rd6];
	min.s32 	%r10, %r8, %r9;
	st.global.u32 	[%rd4], %r10;
$L__BB4_2:
	ret;

}
	// .globl	_Z10cnt_reducePiii
.visible .entry _Z10cnt_reducePiii(
	.param .u64 .ptr .align 1 _Z10cnt_reducePiii_param_0,
	.param .u32 _Z10cnt_reducePiii_param_1,
	.param .u32 _Z10cnt_reducePiii_param_2
)
{
	.reg .pred 	%p<3>;
	.reg .b32 	%r<12>;
	.reg .b64 	%rd<7>;

	ld.param.u64 	%rd1, [_Z10cnt_reducePiii_param_0];
	ld.param.u32 	%r3, [_Z10cnt_reducePiii_param_1];
	ld.param.u32 	%r4, [_Z10cnt_reducePiii_param_2];
	mov.u32 	%r5, %ctaid.x;
	mov.u32 	%r6, %ntid.x;
	mov.u32 	%r7, %tid.x;
	mad.lo.s32 	%r1, %r5, %r6, %r7;
	setp.ge.s32 	%p1, %r1, %r4;
	@%p1 bra 	$L__BB5_3;
	not.b32 	%r8, %r1;
	add.s32 	%r2, %r3, %r8;
	setp.eq.s32 	%p2, %r1, %r2;
	@%p2 bra 	$L__BB5_3;
	cvta.to.global.u64 	%rd2, %rd1;
	mul.wide.s32 	%rd3, %r1, 4;
	add.s64 	%rd4, %rd2, %rd3;
	ld.global.u32 	%r9, [%rd4];
	mul.wide.s32 	%rd5, %r2, 4;
	add.s64 	%rd6, %rd2, %rd5;
	ld.global.u32 	%r10, [%rd6];
	add.s32 	%r11, %r10, %r9;
	st.global.u32 	[%rd4], %r11;
$L__BB5_3:
	ret;

}
	// .globl	_Z12init_min_arrPiS_S_i
.visible .entry _Z12init_min_arrPiS_S_i(
	.param .u64 .ptr .align 1 _Z12init_min_arrPiS_S_i_param_0,
	.param .u64 .ptr .align 1 _Z12init_min_arrPiS_S_i_param_1,
	.param .u64 .ptr .align 1 _Z12init_min_arrPiS_S_i_param_2,
	.param .u32 _Z12init_min_arrPiS_S_i_param_3
)
{
	.reg .pred 	%p<3>;
	.reg .b32 	%r<9>;
	.reg .b64 	%rd<14>;

	ld.param.u64 	%rd2, [_Z12init_min_arrPiS_S_i_param_0];
	ld.param.u64 	%rd3, [_Z12init_min_arrPiS_S_i_param_1];
	ld.param.u64 	%rd4, [_Z12init_min_arrPiS_S_i_param_2];
	ld.param.u32 	%r2, [_Z12init_min_arrPiS_S_i_param_3];
	cvta.to.global.u64 	%rd1, %rd4;
	mov.u32 	%r3, %ctaid.x;
	mov.u32 	%r4, %ntid.x;
	mov.u32 	%r5, %tid.x;
	mad.lo.s32 	%r1, %r3, %r4, %r5;
	setp.ge.s32 	%p1, %r1, %r2;
	@%p1 bra 	$L__BB6_4;
	cvta.to.global.u64 	%rd5, %rd3;
	mul.wide.s32 	%rd6, %r1, 4;
	add.s64 	%rd7, %rd5, %rd6;
	ld.global.u32 	%r6, [%rd7];
	setp.ne.s32 	%p2, %r6, 1;
	@%p2 bra 	$L__BB6_3;
	cvta.to.global.u64 	%rd10, %rd2;
	add.s64 	%rd12, %rd10, %rd6;
	ld.global.u32 	%r8, [%rd12];
	add.s64 	%rd13, %rd1, %rd6;
	st.global.u32 	[%rd13], %r8;
	bra.uni 	$L__BB6_4;
$L__BB6_3:
	add.s64 	%rd9, %rd1, %rd6;
	mov.b32 	%r7, 1073741824;
	st.global.u32 	[%rd9], %r7;
$L__BB6_4:
	ret;

}
	// .globl	_Z12init_max_arrPiS_S_i
.visible .entry _Z12init_max_arrPiS_S_i(
	.param .u64 .ptr .align 1 _Z12init_max_arrPiS_S_i_param_0,
	.param .u64 .ptr .align 1 _Z12init_max_arrPiS_S_i_param_1,
	.param .u64 .ptr .align 1 _Z12init_max_arrPiS_S_i_param_2,
	.param .u32 _Z12init_max_arrPiS_S_i_param_3
)
{
	.reg .pred 	%p<3>;
	.reg .b32 	%r<9>;
	.reg .b64 	%rd<14>;

	ld.param.u64 	%rd2, [_Z12init_max_arrPiS_S_i_param_0];
	ld.param.u64 	%rd3, [_Z12init_max_arrPiS_S_i_param_1];
	ld.param.u64 	%rd4, [_Z12init_max_arrPiS_S_i_param_2];
	ld.param.u32 	%r2, [_Z12init_max_arrPiS_S_i_param_3];
	cvta.to.global.u64 	%rd1, %rd4;
	mov.u32 	%r3, %ctaid.x;
	mov.u32 	%r4, %ntid.x;
	mov.u32 	%r5, %tid.x;
	mad.lo.s32 	%r1, %r3, %r4, %r5;
	setp.ge.s32 	%p1, %r1, %r2;
	@%p1 bra 	$L__BB7_4;
	cvta.to.global.u64 	%rd5, %rd3;
	mul.wide.s32 	%rd6, %r1, 4;
	add.s64 	%rd7, %rd5, %rd6;
	ld.global.u32 	%r6, [%rd7];
	setp.ne.s32 	%p2, %r6, 1;
	@%p2 bra 	$L__BB7_3;
	cvta.to.global.u64 	%rd10, %rd2;
	add.s64 	%rd12, %rd10, %rd6;
	ld.global.u32 	%r8, [%rd12];
	add.s64 	%rd13, %rd1, %rd6;
	st.global.u32 	[%rd13], %r8;
	bra.uni 	$L__BB7_4;
$L__BB7_3:
	add.s64 	%rd9, %rd1, %rd6;
	mov.b32 	%r7, -1073741824;
	st.global.u32 	[%rd9], %r7;
$L__BB7_4:
	ret;

}


// ===== COMPILED SASS (sm_100) =====

	.target	sm_100

	.elftype	@"ET_EXEC"


//--------------------- .note.nv.tkinfo           --------------------------
	.section	.note.nv.tkinfo,"",@"SHT_NOTE"
	.sectionflags	@"SHF_NOTE_NV_TKINFO"
	.tkinfo
        /*0018*/ 	.word	0x00000002
        /*0030*/ 	.string	""
        /*0030*/ 	.string	"ptxas"
        /*0030*/ 	.string	"Cuda compilation tools, release 13.0, V13.0.88"
        /*0030*/ 	.string	"Build cuda_13.0.r13.0/compiler.36424714_0"
        /*0030*/ 	.string	"-arch sm_100 -m 64 "



//--------------------- .note.nv.cuinfo           --------------------------
	.section	.note.nv.cuinfo,"",@"SHT_NOTE"
	.sectionflags	@"SHF_NOTE_NV_CUINFO"
        /*0018*/ 	.short	0x0002
        /*001a*/ 	.short	0x0064
        /*001c*/ 	.short	0x0082
	.zero		2


//--------------------- .nv.info                  --------------------------
	.section	.nv.info,"",@"SHT_CUDA_INFO"
	.align	4


	//----- nvinfo : EIATTR_REGCOUNT
	.align		4
        /*0000*/ 	.byte	0x04, 0x2f
        /*0002*/ 	.short	(.L_10 - .L_9)
	.align		4
.L_9:
        /*0004*/ 	.word	index@(_Z9partitionPiS_S_S_ii)
        /*0008*/ 	.word	0x0000000c


	//----- nvinfo : EIATTR_FRAME_SIZE
	.align		4
.L_10:
        /*000c*/ 	.byte	0x04, 0x11
        /*000e*/ 	.short	(.L_12 - .L_11)
	.align		4
.L_11:
        /*0010*/ 	.word	index@(_Z9partitionPiS_S_S_ii)
        /*0014*/ 	.word	0x00000000


	//----- nvinfo : EIATTR_REGCOUNT
	.align		4
.L_12:
        /*0018*/ 	.byte	0x04, 0x2f
        /*001a*/ 	.short	(.L_14 - .L_13)
	.align		4
.L_13:
        /*001c*/ 	.word	index@(_Z8copy_arrPiS_i)
        /*0020*/ 	.word	0x0000000a


	//----- nvinfo : EIATTR_FRAME_SIZE
	.align		4
.L_14:
        /*0024*/ 	.byte	0x04, 0x11
        /*0026*/ 	.short	(.L_16 - .L_15)
	.align		4
.L_15:
        /*0028*/ 	.word	index@(_Z8copy_arrPiS_i)
        /*002c*/ 	.word	0x00000000


	//----- nvinfo : EIATTR_REGCOUNT
	.align		4
.L_16:
        /*0030*/ 	.byte	0x04, 0x2f
        /*0032*/ 	.short	(.L_18 - .L_17)
	.align		4
.L_17:
        /*0034*/ 	.word	index@(_Z8init_arrPiii)
        /*0038*/ 	.word	0x0000000a


	//----- nvinfo : EIATTR_FRAME_SIZE
	.align		4
.L_18:
        /*003c*/ 	.byte	0x04, 0x11
        /*003e*/ 	.short	(.L_20 - .L_19)
	.align		4
.L_19:
        /*0040*/ 	.word	index@(_Z8init_arrPiii)
        /*0044*/ 	.word	0x00000000


	//----- nvinfo : EIATTR_REGCOUNT
	.align		4
.L_20:
        /*0048*/ 	.byte	0x04, 0x2f
        /*004a*/ 	.short	(.L_22 - .L_21)
	.align		4
.L_21:
        /*004c*/ 	.word	index@(_Z10max_reducePii)
        /*0050*/ 	.word	0x0000000a


	//----- nvinfo : EIATTR_FRAME_SIZE
	.align		4
.L_22:
        /*0054*/ 	.byte	0x04, 0x11
        /*0056*/ 	.short	(.L_24 - .L_23)
	.align		4
.L_23:
        /*0058*/ 	.word	index@(_Z10max_reducePii)
        /*005c*/ 	.word	0x00000000


	//----- nvinfo : EIATTR_REGCOUNT
	.align		4
.L_24:
        /*0060*/ 	.byte	0x04, 0x2f
        /*0062*/ 	.short	(.L_26 - .L_25)
	.align		4
.L_25:
        /*0064*/ 	.word	index@(_Z10min_reducePii)
        /*0068*/ 	.word	0x0000000a


	//----- nvinfo : EIATTR_FRAME_SIZE
	.align		4
.L_26:
        /*006c*/ 	.byte	0x04, 0x11
        /*006e*/ 	.short	(.L_28 - .L_27)
	.align		4
.L_27:
        /*0070*/ 	.word	index@(_Z10min_reducePii)
        /*0074*/ 	.word	0x00000000


	//----- nvinfo : EIATTR_REGCOUNT
	.align		4
.L_28:
        /*0078*/ 	.byte	0x04, 0x2f
        /*007a*/ 	.short	(.L_30 - .L_29)
	.align		4
.L_29:
        /*007c*/ 	.word	index@(_Z10cnt_reducePiii)
        /*0080*/ 	.word	0x0000000a


	//----- nvinfo : EIATTR_FRAME_SIZE
	.align		4
.L_30:
        /*0084*/ 	.byte	0x04, 0x11
        /*0086*/ 	.short	(.L_32 - .L_31)
	.align		4
.L_31:
        /*0088*/ 	.word	index@(_Z10cnt_reducePiii)
        /*008c*/ 	.word	0x00000000


	//----- nvinfo : EIATTR_REGCOUNT
	.align		4
.L_32:
        /*0090*/ 	.byte	0x04, 0x2f
        /*0092*/ 	.short	(.L_34 - .L_33)
	.align		4
.L_33:
        /*0094*/ 	.word	index@(_Z12init_min_arrPiS_S_i)
        /*0098*/ 	.word	0x0000000a


	//----- nvinfo : EIATTR_FRAME_SIZE
	.align		4
.L_34:
        /*009c*/ 	.byte	0x04, 0x11
        /*009e*/ 	.short	(.L_36 - .L_35)
	.align		4
.L_35:
        /*00a0*/ 	.word	index@(_Z12init_min_arrPiS_S_i)
        /*00a4*/ 	.word	0x00000000


	//----- nvinfo : EIATTR_REGCOUNT
	.align		4
.L_36:
        /*00a8*/ 	.byte	0x04, 0x2f
        /*00aa*/ 	.short	(.L_38 - .L_37)
	.align		4
.L_37:
        /*00ac*/ 	.word	index@(_Z12init_max_arrPiS_S_i)
        /*00b0*/ 	.word	0x0000000a


	//----- nvinfo : EIATTR_FRAME_SIZE
	.align		4
.L_38:
        /*00b4*/ 	.byte	0x04, 0x11
        /*00b6*/ 	.short	(.L_40 - .L_39)
	.align		4
.L_39:
        /*00b8*/ 	.word	index@(_Z12init_max_arrPiS_S_i)
        /*00bc*/ 	.word	0x00000000


	//----- nvinfo : EIATTR_MIN_STACK_SIZE
	.align		4
.L_40:
        /*00c0*/ 	.byte	0x04, 0x12
        /*00c2*/ 	.short	(.L_42 - .L_41)
	.align		4
.L_41:
        /*00c4*/ 	.word	index@(_Z12init_max_arrPiS_S_i)
        /*00c8*/ 	.word	0x00000000


	//----- nvinfo : EIATTR_MIN_STACK_SIZE
	.align		4
.L_42:
        /*00cc*/ 	.byte	0x04, 0x12
        /*00ce*/ 	.short	(.L_44 - .L_43)
	.align		4
.L_43:
        /*00d0*/ 	.word	index@(_Z12init_min_arrPiS_S_i)
        /*00d4*/ 	.word	0x00000000


	//----- nvinfo : EIATTR_MIN_STACK_SIZE
	.align		4
.L_44:
        /*00d8*/ 	.byte	0x04, 0x12
        /*00da*/ 	.short	(.L_46 - .L_45)
	.align		4
.L_45:
        /*00dc*/ 	.word	index@(_Z10cnt_reducePiii)
        /*00e0*/ 	.word	0x00000000


	//----- nvinfo : EIATTR_MIN_STACK_SIZE
	.align		4
.L_46:
        /*00e4*/ 	.byte	0x04, 0x12
        /*00e6*/ 	.short	(.L_48 - .L_47)
	.align		4
.L_47:
        /*00e8*/ 	.word	index@(_Z10min_reducePii)
        /*00ec*/ 	.word	0x00000000


	//----- nvinfo : EIATTR_MIN_STACK_SIZE
	.align		4
.L_48:
        /*00f0*/ 	.byte	0x04, 0x12
        /*00f2*/ 	.short	(.L_50 - .L_49)
	.align		4
.L_49:
        /*00f4*/ 	.word	index@(_Z10max_reducePii)
        /*00f8*/ 	.word	0x00000000


	//----- nvinfo : EIATTR_MIN_STACK_SIZE
	.align		4
.L_50:
        /*00fc*/ 	.byte	0x04, 0x12
        /*00fe*/ 	.short	(.L_52 - .L_51)
	.align		4
.L_51:
        /*0100*/ 	.word	index@(_Z8init_arrPiii)
        /*0104*/ 	.word	0x00000000


	//----- nvinfo : EIATTR_MIN_STACK_SIZE
	.align		4
.L_52:
        /*0108*/ 	.byte	0x04, 0x12
        /*010a*/ 	.short	(.L_54 - .L_53)
	.align		4
.L_53:
        /*010c*/ 	.word	index@(_Z8copy_arrPiS_i)
        /*0110*/ 	.word	0x00000000


	//----- nvinfo : EIATTR_MIN_STACK_SIZE
	.align		4
.L_54:
        /*0114*/ 	.byte	0x04, 0x12
        /*0116*/ 	.short	(.L_56 - .L_55)
	.align		4
.L_55:
        /*0118*/ 	.word	index@(_Z9partitionPiS_S_S_ii)
        /*011c*/ 	.word	0x00000000
.L_56:


//--------------------- .nv.compat                --------------------------
	.section	.nv.compat,"",@"SHT_CUDA_COMPAT_INFO"
	.align	4
        /*0000*/ 	.byte	0x02, 0x09, 0x00, 0x00, 0x02, 0x02, 0x01, 0x00, 0x02, 0x05, 0x05, 0x00, 0x03, 0x07, 0x01, 0x01
        /*0010*/ 	.byte	0x02, 0x03, 0x00, 0x00, 0x02, 0x06, 0x01, 0x00, 0x04, 0x0b, 0x08, 0x00, 0x09, 0x00, 0x00, 0x00
        /*0020*/ 	.byte	0x00, 0x00, 0x00, 0x00


//--------------------- .nv.info._Z12init_max_arrPiS_S_i --------------------------
	.section	.nv.info._Z12init_max_arrPiS_S_i,"",@"SHT_CUDA_INFO"
	.sectionflags	@""
	.align	4


	//----- nvinfo : EIATTR_CUDA_API_VERSION
	.align		4
        /*0000*/ 	.byte	0x04, 0x37
        /*0002*/ 	.short	(.L_58 - .L_57)
.L_57:
        /*0004*/ 	.word	0x00000082


	//----- nvinfo : EIATTR_KPARAM_INFO
	.align		4
.L_58:
        /*0008*/ 	.byte	0x04, 0x17
        /*000a*/ 	.short	(.L_60 - .L_59)
.L_59:
        /*000c*/ 	.word	0x00000000
        /*0010*/ 	.short	0x0003
        /*0012*/ 	.short	0x0018
        /*0014*/ 	.byte	0x00, 0xf0, 0x11, 0x00


	//----- nvinfo : EIATTR_KPARAM_INFO
	.align		4
.L_60:
        /*0018*/ 	.byte	0x04, 0x17
        /*001a*/ 	.short	(.L_62 - .L_61)
.L_61:
        /*001c*/ 	.word	0x00000000
        /*0020*/ 	.short	0x0002
        /*0022*/ 	.short	0x0010
        /*0024*/ 	.byte	0x00, 0xf5, 0x21, 0x00


	//----- nvinfo : EIATTR_KPARAM_INFO
	.align		4
.L_62:
        /*0028*/ 	.byte	0x04, 0x17
        /*002a*/ 	.short	(.L_64 - .L_63)
.L_63:
        /*002c*/ 	.word	0x00000000
        /*0030*/ 	.short	0x0001
        /*0032*/ 	.short	0x0008
        /*0034*/ 	.byte	0x00, 0xf5, 0x21, 0x00


	//----- nvinfo : EIATTR_KPARAM_INFO
	.align		4
.L_64:
        /*0038*/ 	.byte	0x04, 0x17
        /*003a*/ 	.short	(.L_66 - .L_65)
.L_65:
        /*003c*/ 	.word	0x00000000
        /*0040*/ 	.short	0x0000
        /*0042*/ 	.short	0x0000
        /*0044*/ 	.byte	0x00, 0xf5, 0x21, 0x00


	//----- nvinfo : EIATTR_SPARSE_MMA_MASK
	.align		4
.L_66:
        /*0048*/ 	.byte	0x03, 0x50
        /*004a*/ 	.short	0x0000


	//----- nvinfo : EIATTR_MAXREG_COUNT
	.align		4
        /*004c*/ 	.byte	0x03, 0x1b
        /*004e*/ 	.short	0x00ff


	//----- nvinfo : EIATTR_MERCURY_ISA_VERSION
	.align		4
        /*0050*/ 	.byte	0x03, 0x5f
        /*0052*/ 	.short	0x0101


	//----- nvinfo : EIATTR_VRC_CTA_INIT_COUNT
	.align		4
        /*0054*/ 	.byte	0x02, 0x4a
	.zero		1
	.zero		1


	//----- nvinfo : EIATTR_EXIT_INSTR_OFFSETS
	.align		4
        /*0058*/ 	.byte	0x04, 0x1c
        /*005a*/ 	.short	(.L_68 - .L_67)


	//   ....[0]....
.L_67:
        /*005c*/ 	.word	0x00000070


	//   ....[1]....
        /*0060*/ 	.word	0x00000140


	//   ....[2]....
        /*0064*/ 	.word	0x00000190


	//----- nvinfo : EIATTR_CRS_STACK_SIZE
	.align		4
.L_68:
        /*0068*/ 	.byte	0x04, 0x1e
        /*006a*/ 	.short	(.L_70 - .L_69)
.L_69:
        /*006c*/ 	.word	0x00000000


	//----- nvinfo : EIATTR_CBANK_PARAM_SIZE
	.align		4
.L_70:
        /*0070*/ 	.byte	0x03, 0x19
        /*0072*/ 	.short	0x001c


	//----- nvinfo : EIATTR_PARAM_CBANK
	.align		4
        /*0074*/ 	.byte	0x04, 0x0a
        /*0076*/ 	.short	(.L_72 - .L_71)
	.align		4
.L_71:
        /*0078*/ 	.word	index@(.nv.constant0._Z12init_max_arrPiS_S_i)
        /*007c*/ 	.short	0x0380
        /*007e*/ 	.short	0x001c


	//----- nvinfo : EIATTR_SW_WAR
	.align		4
.L_72:
        /*0080*/ 	.byte	0x04, 0x36
        /*0082*/ 	.short	(.L_74 - .L_73)
.L_73:
        /*0084*/ 	.word	0x00000008
.L_74:


//--------------------- .nv.info._Z12init_min_arrPiS_S_i --------------------------
	.section	.nv.info._Z12init_min_arrPiS_S_i,"",@"SHT_CUDA_INFO"
	.sectionflags	@""
	.align	4


	//----- nvinfo : EIATTR_CUDA_API_VERSION
	.align		4
        /*0000*/ 	.byte	0x04, 0x37
        /*0002*/ 	.short	(.L_76 - .L_75)
.L_75:
        /*0004*/ 	.word	0x00000082


	//----- nvinfo : EIATTR_KPARAM_INFO
	.align		4
.L_76:
        /*0008*/ 	.byte	0x04, 0x17
        /*000a*/ 	.short	(.L_78 - .L_77)
.L_77:
        /*000c*/ 	.word	0x00000000
        /*0010*/ 	.short	0x0003
        /*0012*/ 	.short	0x0018
        /*0014*/ 	.byte	0x00, 0xf0, 0x11, 0x00


	//----- nvinfo : EIATTR_KPARAM_INFO
	.align		4
.L_78:
        /*0018*/ 	.byte	0x04, 0x17
        /*001a*/ 	.short	(.L_80 - .L_79)
.L_79:
        /*001c*/ 	.word	0x00000000
        /*0020*/ 	.short	0x0002
        /*0022*/ 	.short	0x0010
        /*0024*/ 	.byte	0x00, 0xf5, 0x21, 0x00


	//----- nvinfo : EIATTR_KPARAM_INFO
	.align		4
.L_80:
        /*0028*/ 	.byte	0x04, 0x17
        /*002a*/ 	.short	(.L_82 - .L_81)
.L_81:
        /*002c*/ 	.word	0x00000000
        /*0030*/ 	.short	0x0001
        /*0032*/ 	.short	0x0008
        /*0034*/ 	.byte	0x00, 0xf5, 0x21, 0x00


	//----- nvinfo : EIATTR_KPARAM_INFO
	.align		4
.L_82:
        /*0038*/ 	.byte	0x04, 0x17
        /*003a*/ 	.short	(.L_84 - .L_83)
.L_83:
        /*003c*/ 	.word	0x00000000
        /*0040*/ 	.short	0x0000
        /*0042*/ 	.short	0x0000
        /*0044*/ 	.byte	0x00, 0xf5, 0x21, 0x00


	//----- nvinfo : EIATTR_SPARSE_MMA_MASK
	.align		4
.L_84:
        /*0048*/ 	.byte	0x03, 0x50
        /*004a*/ 	.short	0x0000


	//----- nvinfo : EIATTR_MAXREG_COUNT
	.align		4
        /*004c*/ 	.byte	0x03, 0x1b
        /*004e*/ 	.short	0x00ff


	//----- nvinfo : EIATTR_MERCURY_ISA_VERSION
	.align		4
        /*0050*/ 	.byte	0x03, 0x5f
        /*0052*/ 	.short	0x0101


	//----- nvinfo : EIATTR_VRC_CTA_INIT_COUNT
	.align		4
        /*0054*/ 	.byte	0x02, 0x4a
	.zero		1
	.zero		1


	//----- nvinfo : EIATTR_EXIT_INSTR_OFFSETS
	.align		4
        /*0058*/ 	.byte	0x04, 0x1c
        /*005a*/ 	.short	(.L_86 - .L_85)


	//   ....[0]....
.L_85:
        /*005c*/ 	.word	0x00000070


	//   ....[1]....
        /*0060*/ 	.word	0x00000140


	//   ....[2]....
        /*0064*/ 	.word	0x00000190


	//----- nvinfo : EIATTR_CRS_STACK_SIZE
	.align		4
.L_86:
        /*0068*/ 	.byte	0x04, 0x1e
        /*006a*/ 	.short	(.L_88 - .L_87)
.L_87:
        /*006c*/ 	.word	0x00000000


	//----- nvinfo : EIATTR_CBANK_PARAM_SIZE
	.align		4
.L_88:
        /*0070*/ 	.byte	0x03, 0x19
        /*0072*/ 	.short	0x001c


	//----- nvinfo : EIATTR_PARAM_CBANK
	.align		4
        /*0074*/ 	.byte	0x04, 0x0a
        /*0076*/ 	.short	(.L_90 - .L_89)
	.align		4
.L_89:
        /*0078*/ 	.word	index@(.nv.constant0._Z12init_min_arrPiS_S_i)
        /*007c*/ 	.short	0x0380
        /*007e*/ 	.short	0x001c


	//----- nvinfo : EIATTR_SW_WAR
	.align		4
.L_90:
        /*0080*/ 	.byte	0x04, 0x36
        /*0082*/ 	.short	(.L_92 - .L_91)
.L_91:
        /*0084*/ 	.word	0x00000008
.L_92:


//--------------------- .nv.info._Z10cnt_reducePiii --------------------------
	.section	.nv.info._Z10cnt_reducePiii,"",@"SHT_CUDA_INFO"
	.sectionflags	@""
	.align	4


	//----- nvinfo : EIATTR_CUDA_API_VERSION
	.align		4
        /*0000*/ 	.byte	0x04, 0x37
        /*0002*/ 	.short	(.L_94 - .L_93)
.L_93:
        /*0004*/ 	.word	0x00000082


	//----- nvinfo : EIATTR_KPARAM_INFO
	.align		4
.L_94:
        /*0008*/ 	.byte	0x04, 0x17
        /*000a*/ 	.short	(.L_96 - .L_95)
.L_95:
        /*000c*/ 	.word	0x00000000
        /*0010*/ 	.short	0x0002
        /*0012*/ 	.short	0x000c
        /*0014*/ 	.byte	0x00, 0xf0, 0x11, 0x00


	//----- nvinfo : EIATTR_KPARAM_INFO
	.align		4
.L_96:
        /*0018*/ 	.byte	0x04, 0x17
        /*001a*/ 	.short	(.L_98 - .L_97)
.L_97:
        /*001c*/ 	.word	0x00000000
        /*0020*/ 	.short	0x0001
        /*0022*/ 	.short	0x0008
        /*0024*/ 	.byte	0x00, 0xf0, 0x11, 0x00


	//----- nvinfo : EIATTR_KPARAM_INFO
	.align		4
.L_98:
        /*0028*/ 	.byte	0x04, 0x17
        /*002a*/ 	.short	(.L_100 - .L_99)
.L_99:
        /*002c*/ 	.word	0x00000000
        /*0030*/ 	.short	0x0000
        /*0032*/ 	.short	0x0000
        /*0034*/ 	.byte	0x00, 0xf5, 0x21, 0x00


	//----- nvinfo : EIATTR_SPARSE_MMA_MASK
	.align		4
.L_100:
        /*0038*/ 	.byte	0x03, 0x50
        /*003a*/ 	.short	0x0000


	//----- nvinfo : EIATTR_MAXREG_COUNT
	.align		4
        /*003c*/ 	.byte	0x03, 0x1b
        /*003e*/ 	.short	0x00ff


	//----- nvinfo : EIATTR_MERCURY_ISA_VERSION
	.align		4
        /*0040*/ 	.byte	0x03, 0x5f
        /*0042*/ 	.short	0x0101


	//----- nvinfo : EIATTR_VRC_CTA_INIT_COUNT
	.align		4
        /*0044*/ 	.byte	0x02, 0x4a
	.zero		1
	.zero		1


	//----- nvinfo : EIATTR_EXIT_INSTR_OFFSETS
	.align		4
        /*0048*/ 	.byte	0x04, 0x1c
        /*004a*/ 	.short	(.L_102 - .L_101)


	//   ....[0]....
.L_101:
        /*004c*/ 	.word	0x00000070


	//   ....[1]....
        /*0050*/ 	.word	0x000000c0


	//   ....[2]....
        /*0054*/ 	.word	0x00000150


	//----- nvinfo : EIATTR_CBANK_PARAM_SIZE
	.align		4
.L_102:
        /*0058*/ 	.byte	0x03, 0x19
        /*005a*/ 	.short	0x0010


	//----- nvinfo : EIATTR_PARAM_CBANK
	.align		4
        /*005c*/ 	.byte	0x04, 0x0a
        /*005e*/ 	.short	(.L_104 - .L_103)
	.align		4
.L_103:
        /*0060*/ 	.word	index@(.nv.constant0._Z10cnt_reducePiii)
        /*0064*/ 	.short	0x0380
        /*0066*/ 	.short	0x0010


	//----- nvinfo : EIATTR_SW_WAR
	.align		4
.L_104:
        /*0068*/ 	.byte	0x04, 0x36
        /*006a*/ 	.short	(.L_106 - .L_105)
.L_105:
        /*006c*/ 	.word	0x00000008
.L_106:


//--------------------- .nv.info._Z10min_reducePii --------------------------
	.section	.nv.info._Z10min_reducePii,"",@"SHT_CUDA_INFO"
	.sectionflags	@""
	.align	4


	//----- nvinfo : EIATTR_CUDA_API_VERSION
	.align		4
        /*0000*/ 	.byte	0x04, 0x37
        /*0002*/ 	.short	(.L_108 - .L_107)
.L_107:
        /*0004*/ 	.word	0x00000082


	//----- nvinfo : EIATTR_KPARAM_INFO
	.align		4
.L_108:
        /*0008*/ 	.byte	0x04, 0x17
        /*000a*/ 	.short	(.L_110 - .L_109)
.L_109:
        /*000c*/ 	.word	0x00000000
        /*0010*/ 	.short	0x0001
        /*0012*/ 	.short	0x0008
        /*0014*/ 	.byte	0x00, 0xf0, 0x11, 0x00


	//----- nvinfo : EIATTR_KPARAM_INFO
	.align		4
.L_110:
        /*0018*/ 	.byte	0x04, 0x17
        /*001a*/ 	.short	(.L_112 - .L_111)
.L_111:
        /*001c*/ 	.word	0x00000000
        /*0020*/ 	.short	0x0000
        /*0022*/ 	.short	0x0000
        /*0024*/ 	.byte	0x00, 0xf5, 0x21, 0x00


	//----- nvinfo : EIATTR_SPARSE_MMA_MASK
	.align		4
.L_112:
        /*0028*/ 	.byte	0x03, 0x50
        /*002a*/ 	.short	0x0000


	//----- nvinfo : EIATTR_MAXREG_COUNT
	.align		4
        /*002c*/ 	.byte	0x03, 0x1b
        /*002e*/ 	.short	0x00ff


	//----- nvinfo : EIATTR_MERCURY_ISA_VERSION
	.align		4
        /*0030*/ 	.byte	0x03, 0x5f
        /*0032*/ 	.short	0x0101


	//----- nvinfo : EIATTR_VRC_CTA_INIT_COUNT
	.align		4
        /*0034*/ 	.byte	0x02, 0x4a
	.zero		1
	.zero		1


	//----- nvinfo : EIATTR_EXIT_INSTR_OFFSETS
	.align		4
        /*0038*/ 	.byte	0x04, 0x1c
        /*003a*/ 	.short	(.L_114 - .L_113)


	//   ....[0]....
.L_113:
        /*003c*/ 	.word	0x00000070


	//   ....[1]....
        /*0040*/ 	.word	0x00000120


	//----- nvinfo : EIATTR_CBANK_PARAM_SIZE
	.align		4
.L_114:
        /*0044*/ 	.byte	0x03, 0x19
        /*0046*/ 	.short	0x000c


	//----- nvinfo : EIATTR_PARAM_CBANK
	.align		4
        /*0048*/ 	.byte	0x04, 0x0a
        /*004a*/ 	.short	(.L_116 - .L_115)
	.align		4
.L_115:
        /*004c*/ 	.word	index@(.nv.constant0._Z10min_reducePii)
        /*0050*/ 	.short	0x0380
        /*0052*/ 	.short	0x000c


	//----- nvinfo : EIATTR_SW_WAR
	.align		4
.L_116:
        /*0054*/ 	.byte	0x04, 0x36
        /*0056*/ 	.short	(.L_118 - .L_117)
.L_117:
        /*0058*/ 	.word	0x00000008
.L_118:


//--------------------- .nv.info._Z10max_reducePii --------------------------
	.section	.nv.info._Z10max_reducePii,"",@"SHT_CUDA_INFO"
	.sectionflags	@""
	.align	4


	//----- nvinfo : EIATTR_CUDA_API_VERSION
	.align		4
        /*0000*/ 	.byte	0x04, 0x37
        /*0002*/ 	.short	(.L_120 - .L_119)
.L_119:
        /*0004*/ 	.word	0x00000082


	//----- nvinfo : EIATTR_KPARAM_INFO
	.align		4
.L_120:
        /*0008*/ 	.byte	0x04, 0x17
        /*000a*/ 	.short	(.L_122 - .L_121)
.L_121:
        /*000c*/ 	.word	0x00000000
        /*0010*/ 	.short	0x0001
        /*0012*/ 	.short	0x0008
        /*0014*/ 	.byte	0x00, 0xf0, 0x11, 0x00


	//----- nvinfo : EIATTR_KPARAM_INFO
	.align		4
.L_122:
        /*0018*/ 	.byte	0x04, 0x17
        /*001a*/ 	.short	(.L_124 - .L_123)
.L_123:
        /*001c*/ 	.word	0x00000000
        /*0020*/ 	.short	0x0000
        /*0022*/ 	.short	0x0000
        /*0024*/ 	.byte	0x00, 0xf5, 0x21, 0x00


	//----- nvinfo : EIATTR_SPARSE_MMA_MASK
	.align		4
.L_124:
        /*0028*/ 	.byte	0x03, 0x50
        /*002a*/ 	.short	0x0000


	//----- nvinfo : EIATTR_MAXREG_COUNT
	.align		4
        /*002c*/ 	.byte	0x03, 0x1b
        /*002e*/ 	.short	0x00ff


	//----- nvinfo : EIATTR_MERCURY_ISA_VERSION
	.align		4
        /*0030*/ 	.byte	0x03, 0x5f
        /*0032*/ 	.short	0x0101


	//----- nvinfo : EIATTR_VRC_CTA_INIT_COUNT
	.align		4
        /*0034*/ 	.byte	0x02, 0x4a
	.zero		1
	.zero		1


	//----- nvinfo : EIATTR_EXIT_INSTR_OFFSETS
	.align		4
        /*0038*/ 	.byte	0x04, 0x1c
        /*003a*/ 	.short	(.L_126 - .L_125)


	//   ....[0]....
.L_125:
        /*003c*/ 	.word	0x00000070


	//   ....[1]....
        /*0040*/ 	.word	0x00000120


	//----- nvinfo : EIATTR_CBANK_PARAM_SIZE
	.align		4
.L_126:
        /*0044*/ 	.byte	0x03, 0x19
        /*0046*/ 	.short	0x000c


	//----- nvinfo : EIATTR_PARAM_CBANK
	.align		4
        /*0048*/ 	.byte	0x04, 0x0a
        /*004a*/ 	.short	(.L_128 - .L_127)
	.align		4
.L_127:
        /*004c*/ 	.word	index@(.nv.constant0._Z10max_reducePii)
        /*0050*/ 	.short	0x0380
        /*0052*/ 	.short	0x000c


	//----- nvinfo : EIATTR_SW_WAR
	.align		4
.L_128:
        /*0054*/ 	.byte	0x04, 0x36
        /*0056*/ 	.short	(.L_130 - .L_129)
.L_129:
        /*0058*/ 	.word	0x00000008
.L_130:


//--------------------- .nv.info._Z8init_arrPiii  --------------------------
	.section	.nv.info._Z8init_arrPiii,"",@"SHT_CUDA_INFO"
	.sectionflags	@""
	.align	4


	//----- nvinfo : EIATTR_CUDA_API_VERSION
	.align		4
        /*0000*/ 	.byte	0x04, 0x37
        /*0002*/ 	.short	(.L_132 - .L_131)
.L_131:
        /*0004*/ 	.word	0x00000082


	//----- nvinfo : EIATTR_KPARAM_INFO
	.align		4
.L_132:
        /*0008*/ 	.byte	0x04, 0x17
        /*000a*/ 	.short	(.L_134 - .L_133)
.L_133:
        /*000c*/ 	.word	0x00000000
        /*0010*/ 	.short	0x0002
        /*0012*/ 	.short	0x000c
        /*0014*/ 	.byte	0x00, 0xf0, 0x11, 0x00


	//----- nvinfo : EIATTR_KPARAM_INFO
	.align		4
.L_134:
        /*0018*/ 	.byte	0x04, 0x17
        /*001a*/ 	.short	(.L_136 - .L_135)
.L_135:
        /*001c*/ 	.word	0x00000000
        /*0020*/ 	.short	0x0001
        /*0022*/ 	.short	0x0008
        /*0024*/ 	.byte	0x00, 0xf0, 0x11, 0x00


	//----- nvinfo : EIATTR_KPARAM_INFO
	.align		4
.L_136:
        /*0028*/ 	.byte	0x04, 0x17
        /*002a*/ 	.short	(.L_138 - .L_137)
.L_137:
        /*002c*/ 	.word	0x00000000
        /*0030*/ 	.short	0x0000
        /*0032*/ 	.short	0x0000
        /*0034*/ 	.byte	0x00, 0xf5, 0x21, 0x00


	//----- nvinfo : EIATTR_SPARSE_MMA_MASK
	.align		4
.L_138:
        /*0038*/ 	.byte	0x03, 0x50
        /*003a*/ 	.short	0x0000


	//----- nvinfo : EIATTR_MAXREG_COUNT
	.align		4
        /*003c*/ 	.byte	0x03, 0x1b
        /*003e*/ 	.short	0x00ff


	//----- nvinfo : EIATTR_MERCURY_ISA_VERSION
	.align		4
        /*0040*/ 	.byte	0x03, 0x5f
        /*0042*/ 	.short	0x0101


	//----- nvinfo : EIATTR_VRC_CTA_INIT_COUNT
	.align		4
        /*0044*/ 	.byte	0x02, 0x4a
	.zero		1
	.zero		1


	//----- nvinfo : EIATTR_EXIT_INSTR_OFFSETS
	.align		4
        /*0048*/ 	.byte	0x04, 0x1c
        /*004a*/ 	.short	(.L_140 - .L_139)


	//   ....[0]....
.L_139:
        /*004c*/ 	.word	0x00000070


	//   ....[1]....
        /*0050*/ 	.word	0x000000d0


	//----- nvinfo : EIATTR_CBANK_PARAM_SIZE
	.align		4
.L_140:
        /*0054*/ 	.byte	0x03, 0x19
        /*0056*/ 	.short	0x0010


	//----- nvinfo : EIATTR_PARAM_CBANK
	.align		4
        /*0058*/ 	.byte	0x04, 0x0a
        /*005a*/ 	.short	(.L_142 - .L_141)
	.align		4
.L_141:
        /*005c*/ 	.word	index@(.nv.constant0._Z8init_arrPiii)
        /*0060*/ 	.short	0x0380
        /*0062*/ 	.short	0x0010


	//----- nvinfo : EIATTR_SW_WAR
	.align		4
.L_142:
        /*0064*/ 	.byte	0x04, 0x36
        /*0066*/ 	.short	(.L_144 - .L_143)
.L_143:
        /*0068*/ 	.word	0x00000008
.L_144:


//--------------------- .nv.info._Z8copy_arrPiS_i --------------------------
	.section	.nv.info._Z8copy_arrPiS_i,"",@"SHT_CUDA_INFO"
	.sectionflags	@""
	.align	4


	//----- nvinfo : EIATTR_CUDA_API_VERSION
	.align		4
        /*0000*/ 	.byte	0x04, 0x37
        /*0002*/ 	.short	(.L_146 - .L_145)
.L_145:
        /*0004*/ 	.word	0x00000082


	//----- nvinfo : EIATTR_KPARAM_INFO
	.align		4
.L_146:
        /*0008*/ 	.byte	0x04, 0x17
        /*000a*/ 	.short	(.L_148 - .L_147)
.L_147:
        /*000c*/ 	.word	0x00000000
        /*0010*/ 	.short	0x0002
        /*0012*/ 	.short	0x0010
        /*0014*/ 	.byte	0x00, 0xf0, 0x11, 0x00


	//----- nvinfo : EIATTR_KPARAM_INFO
	.align		4
.L_148:
        /*0018*/ 	.byte	0x04, 0x17
        /*001a*/ 	.short	(.L_150 - .L_149)
.L_149:
        /*001c*/ 	.word	0x00000000
        /*0020*/ 	.short	0x0001
        /*0022*/ 	.short	0x0008
        /*0024*/ 	.byte	0x00, 0xf5, 0x21, 0x00


	//----- nvinfo : EIATTR_KPARAM_INFO
	.align		4
.L_150:
        /*0028*/ 	.byte	0x04, 0x17
        /*002a*/ 	.short	(.L_152 - .L_151)
.L_151:
        /*002c*/ 	.word	0x00000000
        /*0030*/ 	.short	0x0000
        /*0032*/ 	.short	0x0000
        /*0034*/ 	.byte	0x00, 0xf5, 0x21, 0x00


	//----- nvinfo : EIATTR_SPARSE_MMA_MASK
	.align		4
.L_152:
        /*0038*/ 	.byte	0x03, 0x50
        /*003a*/ 	.short	0x0000


	//----- nvinfo : EIATTR_MAXREG_COUNT
	.align		4
        /*003c*/ 	.byte	0x03, 0x1b
        /*003e*/ 	.short	0x00ff


	//----- nvinfo : EIATTR_MERCURY_ISA_VERSION
	.align		4
        /*0040*/ 	.byte	0x03, 0x5f
        /*0042*/ 	.short	0x0101


	//----- nvinfo : EIATTR_VRC_CTA_INIT_COUNT
	.align		4
        /*0044*/ 	.byte	0x02, 0x4a
	.zero		1
	.zero		1


	//----- nvinfo : EIATTR_EXIT_INSTR_OFFSETS
	.align		4
        /*0048*/ 	.byte	0x04, 0x1c
        /*004a*/ 	.short	(.L_154 - .L_153)


	//   ....[0]....
.L_153:
        /*004c*/ 	.word	0x00000070


	//   ....[1]....
        /*0050*/ 	.word	0x000000f0


	//----- nvinfo : EIATTR_CBANK_PARAM_SIZE
	.align		4
.L_154:
        /*0054*/ 	.byte	0x03, 0x19
        /*0056*/ 	.short	0x0014


	//----- nvinfo : EIATTR_PARAM_CBANK
	.align		4
        /*0058*/ 	.byte	0x04, 0x0a
        /*005a*/ 	.short	(.L_156 - .L_155)
	.align		4
.L_155:
        /*005c*/ 	.word	index@(.nv.constant0._Z8copy_arrPiS_i)
        /*0060*/ 	.short	0x0380
        /*0062*/ 	.short	0x0014


	//----- nvinfo : EIATTR_SW_WAR
	.align		4
.L_156:
        /*0064*/ 	.byte	0x04, 0x36
        /*0066*/ 	.short	(.L_158 - .L_157)
.L_157:
        /*0068*/ 	.word	0x00000008
.L_158:


//--------------------- .nv.info._Z9partitionPiS_S_S_ii --------------------------
	.section	.nv.info._Z9partitionPiS_S_S_ii,"",@"SHT_CUDA_INFO"
	.sectionflags	@""
	.align	4


	//----- nvinfo : EIATTR_CUDA_API_VERSION
	.align		4
        /*0000*/ 	.byte	0x04, 0x37
        /*0002*/ 	.short	(.L_160 - .L_159)
.L_159:
        /*0004*/ 	.word	0x00000082


	//----- nvinfo : EIATTR_KPARAM_INFO
	.align		4
.L_160:
        /*0008*/ 	.byte	0x04, 0x17
        /*000a*/ 	.short	(.L_162 - .L_161)
.L_161:
        /*000c*/ 	.word	0x00000000
        /*0010*/ 	.short	0x0005
        /*0012*/ 	.short	0x0024
        /*0014*/ 	.byte	0x00, 0xf0, 0x11, 0x00


	//----- nvinfo : EIATTR_KPARAM_INFO
	.align		4
.L_162:
        /*0018*/ 	.byte	0x04, 0x17
        /*001a*/ 	.short	(.L_164 - .L_163)
.L_163:
        /*001c*/ 	.word	0x00000000
        /*0020*/ 	.short	0x0004
        /*0022*/ 	.short	0x0020
        /*0024*/ 	.byte	0x00, 0xf0, 0x11, 0x00


	//----- nvinfo : EIATTR_KPARAM_INFO
	.align		4
.L_164:
        /*0028*/ 	.byte	0x04, 0x17
        /*002a*/ 	.short	(.L_166 - .L_165)
.L_165:
        /*002c*/ 	.word	0x00000000
        /*0030*/ 	.short	0x0003
        /*0032*/ 	.short	0x0018
        /*0034*/ 	.byte	0x00, 0xf5, 0x21, 0x00


	//----- nvinfo : EIATTR_KPARAM_INFO
	.align		4
.L_166:
        /*0038*/ 	.byte	0x04, 0x17
        /*003a*/ 	.short	(.L_168 - .L_167)
.L_167:
        /*003c*/ 	.word	0x00000000
        /*0040*/ 	.short	0x0002
        /*0042*/ 	.short	0x0010
        /*0044*/ 	.byte	0x00, 0xf5, 0x21, 0x00


	//----- nvinfo : EIATTR_KPARAM_INFO
	.align		4
.L_168:
        /*0048*/ 	.byte	0x04, 0x17
        /*004a*/ 	.short	(.L_170 - .L_169)
.L_169:
        /*004c*/ 	.word	0x00000000
        /*0050*/ 	.short	0x0001
        /*0052*/ 	.short	0x0008
        /*0054*/ 	.byte	0x00, 0xf5, 0x21, 0x00


	//----- nvinfo : EIATTR_KPARAM_INFO
	.align		4
.L_170:
        /*0058*/ 	.byte	0x04, 0x17
        /*005a*/ 	.short	(.L_172 - .L_171)
.L_171:
        /*005c*/ 	.word	0x00000000
        /*0060*/ 	.short	0x0000
        /*0062*/ 	.short	0x0000
        /*0064*/ 	.byte	0x00, 0xf5, 0x21, 0x00


	//----- nvinfo : EIATTR_SPARSE_MMA_MASK
	.align		4
.L_172:
        /*0068*/ 	.byte	0x03, 0x50
        /*006a*/ 	.short	0x0000


	//----- nvinfo : EIATTR_MAXREG_COUNT
	.align		4
        /*006c*/ 	.byte	0x03, 0x1b
        /*006e*/ 	.short	0x00ff


	//----- nvinfo : EIATTR_MERCURY_ISA_VERSION
	.align		4
        /*0070*/ 	.byte	0x03, 0x5f
        /*0072*/ 	.short	0x0101


	//----- nvinfo : EIATTR_VRC_CTA_INIT_COUNT
	.align		4
        /*0074*/ 	.byte	0x02, 0x4a
	.zero		1
	.zero		1


	//----- nvinfo : EIATTR_EXIT_INSTR_OFFSETS
	.align		4
        /*0078*/ 	.byte	0x04, 0x1c
        /*007a*/ 	.short	(.L_174 - .L_173)


	//   ....[0]....
.L_173:
        /*007c*/ 	.word	0x00000070


	//   ....[1]....
        /*0080*/ 	.word	0x000001a0


	//   ....[2]....
        /*0084*/ 	.word	0x00000220


	//   ....[3]....
        /*0088*/ 	.word	0x00000290


	//----- nvinfo : EIATTR_CRS_STACK_SIZE
	.align		4
.L_174:
        /*008c*/ 	.byte	0x04, 0x1e
        /*008e*/ 	.short	(.L_176 - .L_175)
.L_175:
        /*0090*/ 	.word	0x00000000


	//----- nvinfo : EIATTR_CBANK_PARAM_SIZE
	.align		4
.L_176:
        /*0094*/ 	.byte	0x03, 0x19
        /*0096*/ 	.short	0x0028


	//----- nvinfo : EIATTR_PARAM_CBANK
	.align		4
        /*0098*/ 	.byte	0x04, 0x0a
        /*009a*/ 	.short	(.L_178 - .L_177)
	.align		4
.L_177:
        /*009c*/ 	.word	index@(.nv.constant0._Z9partitionPiS_S_S_ii)
        /*00a0*/ 	.short	0x0380
        /*00a2*/ 	.short	0x0028


	//----- nvinfo : EIATTR_SW_WAR
	.align		4
.L_178:
        /*00a4*/ 	.byte	0x04, 0x36
        /*00a6*/ 	.short	(.L_180 - .L_179)
.L_179:
        /*00a8*/ 	.word	0x00000008
.L_180:


//--------------------- .nv.callgraph             --------------------------
	.section	.nv.callgraph,"",@"SHT_CUDA_CALLGRAPH"
	.align	4
	.sectionentsize	8
	.align		4
        /*0000*/ 	.word	0x00000000
	.align		4
        /*0004*/ 	.word	0xffffffff
	.align		4
        /*0008*/ 	.word	0x00000000
	.align		4
        /*000c*/ 	.word	0xfffffffe
	.align		4
        /*0010*/ 	.word	0x00000000
	.align		4
        /*0014*/ 	.word	0xfffffffd
	.align		4
        /*0018*/ 	.word	0x00000000
	.align		4
        /*001c*/ 	.word	0xfffffffc


//--------------------- .nv.constant4             --------------------------
	.section	.nv.constant4,"a",@progbits
	.align	8
	.align		8
.nv.constant4:
        /*0000*/ 	.dword	precalc_xorwow_matrix
	.align		8
        /*0008*/ 	.dword	precalc_xorwow_offset_matrix
	.align		8
        /*0010*/ 	.dword	mrg32k3aM1
	.align		8
        /*0018*/ 	.dword	mrg32k3aM2
	.align		8
        /*0020*/ 	.dword	mrg32k3aM1SubSeq
	.align		8
        /*0028*/ 	.dword	mrg32k3aM2SubSeq
	.align		8
        /*0030*/ 	.dword	mrg32k3aM1Seq
	.align		8
        /*0038*/ 	.dword	mrg32k3aM2Seq


//--------------------- .nv.constant3             --------------------------
	.section	.nv.constant3,"a",@progbits
	.align	8
.nv.constant3:
	.type		__cr_lgamma_table,@object
	.size		__cr_lgamma_table,(.L_8 - __cr_lgamma_table)
__cr_lgamma_table:
        /*0000*/ 	.byte	0x00, 0x00, 0x00, 0x00, 0x00, 0x00, 0x00, 0x00, 0x00, 0x00, 0x00, 0x00, 0x00, 0x00, 0x00, 0x00
        /*0010*/ 	.byte	0xef, 0x39, 0xfa, 0xfe, 0x42, 0x2e, 0xe6, 0x3f, 0x02, 0x20, 0x2a, 0xfa, 0x0b, 0xab, 0xfc, 0x3f
        /*0020*/ 	.byte	0xf9, 0x2c, 0x92, 0x7c, 0xa7, 0x6c, 0x09, 0x40, 0xc9, 0x79, 0x44, 0x3c, 0x64, 0x26, 0x13, 0x40
        /*0030*/ 	.byte	0xca, 0x01, 0xcf, 0x3a, 0x27, 0x51, 0x1a, 0x40, 0x30, 0xcc, 0x2d, 0xf3, 0xe1, 0x0c, 0x21, 0x40
        /*0040*/ 	.byte	0x0d, 0xb7, 0xfc, 0x82, 0x8e, 0x35, 0x25, 0x40
.L_8:


//--------------------- .text._Z12init_max_arrPiS_S_i --------------------------
	.section	.text._Z12init_max_arrPiS_S_i,"ax",@progbits
	.align	128
        .global         _Z12init_max_arrPiS_S_i
        .type           _Z12init_max_arrPiS_S_i,@function
        .size           _Z12init_max_arrPiS_S_i,(.L_x_11 - _Z12init_max_arrPiS_S_i)
        .other          _Z12init_max_arrPiS_S_i,@"STO_CUDA_ENTRY STV_DEFAULT"
_Z12init_max_arrPiS_S_i:
.text._Z12init_max_arrPiS_S_i:
[----:B------:R-:W-:Y:S01]  /*0000*/  LDC R1, c[0x0][0x37c] ;  /* 0x0000df00ff017b82 */ /* 0x000fe20000000800 */
[----:B------:R-:W0:Y:S07]  /*0010*/  S2R R0, SR_TID.X ;  /* 0x0000000000007919 */ /* 0x000e2e0000002100 */
[----:B------:R-:W0:Y:S01]  /*0020*/  S2UR UR4, SR_CTAID.X ;  /* 0x00000000000479c3 */ /* 0x000e220000002500 */
[----:B------:R-:W1:Y:S07]  /*0030*/  LDCU UR5, c[0x0][0x398] ;  /* 0x00007300ff0577ac */ /* 0x000e6e0008000800 */
[----:B------:R-:W0:Y:S02]  /*0040*/  LDC R7, c[0x0][0x360] ;  /* 0x0000d800ff077b82 */ /* 0x000e240000000800 */
[----:B0-----:R-:W-:-:S05]  /*0050*/  IMAD R7, R7, UR4, R0 ;  /* 0x0000000407077c24 */ /* 0x001fca000f8e0200 */
[----:B-1----:R-:W-:-:S13]  /*0060*/  ISETP.GE.AND P0, PT, R7, UR5, PT ;  /* 0x0000000507007c0c */ /* 0x002fda000bf06270 */
[----:B------:R-:W-:Y:S05]  /*0070*/  @P0 EXIT ;  /* 0x000000000000094d */ /* 0x000fea0003800000 */
[----:B------:R-:W0:Y:S01]  /*0080*/  LDC.64 R2, c[0x0][0x388] ;  /* 0x0000e200ff027b82 */ /* 0x000e220000000a00 */
[----:B------:R-:W1:Y:S01]  /*0090*/  LDCU.64 UR4, c[0x0][0x358] ;  /* 0x00006b00ff0477ac */ /* 0x000e620008000a00 */
[----:B0-----:R-:W-:-:S06]  /*00a0*/  IMAD.WIDE R2, R7, 0x4, R2 ;  /* 0x0000000407027825 */ /* 0x001fcc00078e0202 */
[----:B-1----:R-:W2:Y:S02]  /*00b0*/  LDG.E R2, desc[UR4][R2.64] ;  /* 0x0000000402027981 */ /* 0x002ea4000c1e1900 */
[----:B--2---:R-:W-:-:S13]  /*00c0*/  ISETP.NE.AND P0, PT, R2, 0x1, PT ;  /* 0x000000010200780c */ /* 0x004fda0003f05270 */
[----:B------:R-:W-:Y:S05]  /*00d0*/  @P0 BRA `(.L_x_0) ;  /* 0x00000000001c0947 */ /* 0x000fea0003800000 */
[----:B------:R-:W0:Y:S08]  /*00e0*/  LDC.64 R2, c[0x0][0x380] ;  /* 0x0000e000ff027b82 */ /* 0x000e300000000a00 */
[----:B------:R-:W1:Y:S01]  /*00f0*/  LDC.64 R4, c[0x0][0x390] ;  /* 0x0000e400ff047b82 */ /* 0x000e620000000a00 */
[----:B0-----:R-:W-:-:S06]  /*0100*/  IMAD.WIDE R2, R7, 0x4, R2 ;  /* 0x0000000407027825 */ /* 0x001fcc00078e0202 */
[----:B------:R-:W2:Y:S01]  /*0110*/  LDG.E R3, desc[UR4][R2.64] ;  /* 0x0000000402037981 */ /* 0x000ea2000c1e1900 */
[----:B-1----:R-:W-:-:S05]  /*0120*/  IMAD.WIDE R4, R7, 0x4, R4 ;  /* 0x0000000407047825 */ /* 0x002fca00078e0204 */
[----:B--2---:R-:W-:Y:S01]  /*0130*/  STG.E desc[UR4][R4.64], R3 ;  /* 0x0000000304007986 */ /* 0x004fe2000c101904 */
[----:B------:R-:W-:Y:S05]  /*0140*/  EXIT ;  /* 0x000000000000794d */ /* 0x000fea0003800000 */
.L_x_0:
[----:B------:R-:W0:Y:S01]  /*0150*/  LDC.64 R2, c[0x0][0x390] ;  /* 0x0000e400ff027b82 */ /* 0x000e220000000a00 */
[----:B------:R-:W-:Y:S02]  /*0160*/  HFMA2 R5, -RZ, RZ, -2, 0 ;  /* 0xc0000000ff057431 */ /* 0x000fe400000001ff */
[----:B0-----:R-:W-:-:S05]  /*0170*/  IMAD.WIDE R2, R7, 0x4, R2 ;  /* 0x0000000407027825 */ /* 0x001fca00078e0202 */
[----:B------:R-:W-:Y:S01]  /*0180*/  STG.E desc[UR4][R2.64], R5 ;  /* 0x0000000502007986 */ /* 0x000fe2000c101904 */
[----:B------:R-:W-:Y:S05]  /*0190*/  EXIT ;  /* 0x000000000000794d */ /* 0x000fea0003800000 */
.L_x_1:
[----:B------:R-:W-:-:S00]  /*01a0*/  BRA `(.L_x_1) ;  /* 0xfffffffc00fc7947 */ /* 0x000fc0000383ffff */
[----:B------:R-:W-:-:S00]  /*01b0*/  NOP ;  /* 0x0000000000007918 */ /* 0x000fc00000000000 */
        /* <DEDUP_REMOVED lines=12> */
.L_x_11:


//--------------------- .text._Z12init_min_arrPiS_S_i --------------------------
	.section	.text._Z12init_min_arrPiS_S_i,"ax",@progbits
	.align	128
        .global         _Z12init_min_arrPiS_S_i
        .type           _Z12init_min_arrPiS_S_i,@function
        .size           _Z12init_min_arrPiS_S_i,(.L_x_12 - _Z12init_min_arrPiS_S_i)
        .other          _Z12init_min_arrPiS_S_i,@"STO_CUDA_ENTRY STV_DEFAULT"
_Z12init_min_arrPiS_S_i:
.text._Z12init_min_arrPiS_S_i:
        /* <DEDUP_REMOVED lines=21> */
.L_x_2:
[----:B------:R-:W0:Y:S01]  /*0150*/  LDC.64 R2, c[0x0][0x390] ;  /* 0x0000e400ff027b82 */ /* 0x000e220000000a00 */
[----:B------:R-:W-:Y:S02]  /*0160*/  HFMA2 R5, -RZ, RZ, 2, 0 ;  /* 0x40000000ff057431 */ /* 0x000fe400000001ff */
[----:B0-----:R-:W-:-:S05]  /*0170*/  IMAD.WIDE R2, R7, 0x4, R2 ;  /* 0x0000000407027825 */ /* 0x001fca00078e0202 */
[----:B------:R-:W-:Y:S01]  /*0180*/  STG.E desc[UR4][R2.64], R5 ;  /* 0x0000000502007986 */ /* 0x000fe2000c101904 */
[----:B------:R-:W-:Y:S05]  /*0190*/  EXIT ;  /* 0x000000000000794d */ /* 0x000fea0003800000 */
.L_x_3:
        /* <DEDUP_REMOVED lines=14> */
.L_x_12:


//--------------------- .text._Z10cnt_reducePiii  --------------------------
	.section	.text._Z10cnt_reducePiii,"ax",@progbits
	.align	128
        .global         _Z10cnt_reducePiii
        .type           _Z10cnt_reducePiii,@function
        .size           _Z10cnt_reducePiii,(.L_x_13 - _Z10cnt_reducePiii)
        .other          _Z10cnt_reducePiii,@"STO_CUDA_ENTRY STV_DEFAULT"
_Z10cnt_reducePiii:
.text._Z10cnt_reducePiii:
        /* <DEDUP_REMOVED lines=8> */
[----:B------:R-:W0:Y:S01]  /*0080*/  LDCU UR4, c[0x0][0x388] ;  /* 0x00007100ff0477ac */ /* 0x000e220008000800 */
[----:B------:R-:W-:-:S04]  /*0090*/  LOP3.LUT R0, RZ, R7, RZ, 0x33, !PT ;  /* 0x00000007ff007212 */ /* 0x000fc800078e33ff */
[----:B0-----:R-:W-:-:S04]  /*00a0*/  IADD3 R0, PT, PT, R0, UR4, RZ ;  /* 0x0000000400007c10 */ /* 0x001fc8000fffe0ff */
[----:B------:R-:W-:-:S13]  /*00b0*/  ISETP.NE.AND P0, PT, R7, R0, PT ;  /* 0x000000000700720c */ /* 0x000fda0003f05270 */
[----:B------:R-:W-:Y:S05]  /*00c0*/  @!P0 EXIT ;  /* 0x000000000000894d */ /* 0x000fea0003800000 */
[----:B------:R-:W0:Y:S01]  /*00d0*/  LDC.64 R2, c[0x0][0x380] ;  /* 0x0000e000ff027b82 */ /* 0x000e220000000a00 */
[----:B------:R-:W1:Y:S01]  /*00e0*/  LDCU.64 UR4, c[0x0][0x358] ;  /* 0x00006b00ff0477ac */ /* 0x000e620008000a00 */
[----:B0-----:R-:W-:-:S04]  /*00f0*/  IMAD.WIDE R4, R0, 0x4, R2 ;  /* 0x0000000400047825 */ /* 0x001fc800078e0202 */
[----:B------:R-:W-:Y:S02]  /*0100*/  IMAD.WIDE R2, R7, 0x4, R2 ;  /* 0x0000000407027825 */ /* 0x000fe400078e0202 */
[----:B-1----:R-:W2:Y:S04]  /*0110*/  LDG.E R5, desc[UR4][R4.64] ;  /* 0x0000000404057981 */ /* 0x002ea8000c1e1900 */
[----:B------:R-:W2:Y:S02]  /*0120*/  LDG.E R0, desc[UR4][R2.64] ;  /* 0x0000000402007981 */ /* 0x000ea4000c1e1900 */
[----:B--2---:R-:W-:-:S05]  /*0130*/  IADD3 R7, PT, PT, R0, R5, RZ ;  /* 0x0000000500077210 */ /* 0x004fca0007ffe0ff */
[----:B------:R-:W-:Y:S01]  /*0140*/  STG.E desc[UR4][R2.64], R7 ;  /* 0x0000000702007986 */ /* 0x000fe2000c101904 */
[----:B------:R-:W-:Y:S05]  /*0150*/  EXIT ;  /* 0x000000000000794d */ /* 0x000fea0003800000 */
.L_x_4:
        /* <DEDUP_REMOVED lines=10> */
.L_x_13:


//--------------------- .text._Z10min_reducePii   --------------------------
	.section	.text._Z10min_reducePii,"ax",@progbits
	.align	128
        .global         _Z10min_reducePii
        .type           _Z10min_reducePii,@function
        .size           _Z10min_reducePii,(.L_x_14 - _Z10min_reducePii)
        .other          _Z10min_reducePii,@"STO_CUDA_ENTRY STV_DEFAULT"
_Z10min_reducePii:
.text._Z10min_reducePii:
        /* <DEDUP_REMOVED lines=10> */
[----:B------:R-:W-:-:S04]  /*00a0*/  LOP3.LUT R0, RZ, R3, RZ, 0x33, !PT ;  /* 0x00000003ff007212 */ /* 0x000fc800078e33ff */
[----:B------:R-:W-:Y:S01]  /*00b0*/  IADD3 R7, PT, PT, R0, UR6, RZ ;  /* 0x0000000600077c10 */ /* 0x000fe2000fffe0ff */
[----:B0-----:R-:W-:-:S04]  /*00c0*/  IMAD.WIDE R2, R3, 0x4, R4 ;  /* 0x0000000403027825 */ /* 0x001fc800078e0204 */
[----:B------:R-:W-:Y:S01]  /*00d0*/  IMAD.WIDE R4, R7, 0x4, R4 ;  /* 0x0000000407047825 */ /* 0x000fe200078e0204 */
[----:B-1----:R-:W2:Y:S05]  /*00e0*/  LDG.E R0, desc[UR4][R2.64] ;  /* 0x0000000402007981 */ /* 0x002eaa000c1e1900 */
[----:B------:R-:W2:Y:S02]  /*00f0*/  LDG.E R5, desc[UR4][R4.64] ;  /* 0x0000000404057981 */ /* 0x000ea4000c1e1900 */
[----:B--2---:R-:W-:-:S05]  /*0100*/  VIMNMX R7, PT, PT, R0, R5, PT ;  /* 0x0000000500077248 */ /* 0x004fca0003fe0100 */
[----:B------:R-:W-:Y:S01]  /*0110*/  STG.E desc[UR4][R2.64], R7 ;  /* 0x0000000702007986 */ /* 0x000fe2000c101904 */
[----:B------:R-:W-:Y:S05]  /*0120*/  EXIT ;  /* 0x000000000000794d */ /* 0x000fea0003800000 */
.L_x_5:
        /* <DEDUP_REMOVED lines=13> */
.L_x_14:


//--------------------- .text._Z10max_reducePii   --------------------------
	.section	.text._Z10max_reducePii,"ax",@progbits
	.align	128
        .global         _Z10max_reducePii
        .type           _Z10max_reducePii,@function
        .size           _Z10max_reducePii,(.L_x_15 - _Z10max_reducePii)
        .other          _Z10max_reducePii,@"STO_CUDA_ENTRY STV_DEFAULT"
_Z10max_reducePii:
.text._Z10max_reducePii:
        /* <DEDUP_REMOVED lines=16> */
[----:B--2---:R-:W-:-:S05]  /*0100*/  VIMNMX R7, PT, PT, R0, R5, !PT ;  /* 0x0000000500077248 */ /* 0x004fca0007fe0100 */
[----:B------:R-:W-:Y:S01]  /*0110*/  STG.E desc[UR4][R2.64], R7 ;  /* 0x0000000702007986 */ /* 0x000fe2000c101904 */
[----:B------:R-:W-:Y:S05]  /*0120*/  EXIT ;  /* 0x000000000000794d */ /* 0x000fea0003800000 */
.L_x_6:
        /* <DEDUP_REMOVED lines=13> */
.L_x_15:


//--------------------- .text._Z8init_arrPiii     --------------------------
	.section	.text._Z8init_arrPiii,"ax",@progbits
	.align	128
        .global         _Z8init_arrPiii
        .type           _Z8init_arrPiii,@function
        .size           _Z8init_arrPiii,(.L_x_16 - _Z8init_arrPiii)
        .other          _Z8init_arrPiii,@"STO_CUDA_ENTRY STV_DEFAULT"
_Z8init_arrPiii:
.text._Z8init_arrPiii:
        /* <DEDUP_REMOVED lines=9> */
[----:B------:R-:W1:Y:S07]  /*0090*/  LDCU.64 UR4, c[0x0][0x358] ;  /* 0x00006b00ff0477ac */ /* 0x000e6e0008000a00 */
[----:B------:R-:W1:Y:S01]  /*00a0*/  LDC R7, c[0x0][0x388] ;  /* 0x0000e200ff077b82 */ /* 0x000e620000000800 */
[----:B0-----:R-:W-:-:S05]  /*00b0*/  IMAD.WIDE R2, R5, 0x4, R2 ;  /* 0x0000000405027825 */ /* 0x001fca00078e0202 */
[----:B-1----:R-:W-:Y:S01]  /*00c0*/  STG.E desc[UR4][R2.64], R7 ;  /* 0x0000000702007986 */ /* 0x002fe2000c101904 */
[----:B------:R-:W-:Y:S05]  /*00d0*/  EXIT ;  /* 0x000000000000794d */ /* 0x000fea0003800000 */
.L_x_7:
        /* <DEDUP_REMOVED lines=10> */
.L_x_16:


//--------------------- .text._Z8copy_arrPiS_i    --------------------------
	.section	.text._Z8copy_arrPiS_i,"ax",@progbits
	.align	128
        .global         _Z8copy_arrPiS_i
        .type           _Z8copy_arrPiS_i,@function
        .size           _Z8copy_arrPiS_i,(.L_x_17 - _Z8copy_arrPiS_i)
        .other          _Z8copy_arrPiS_i,@"STO_CUDA_ENTRY STV_DEFAULT"
_Z8copy_arrPiS_i:
.text._Z8copy_arrPiS_i:
        /* <DEDUP_REMOVED lines=10> */
[----:B------:R-:W2:Y:S01]  /*00a0*/  LDC.64 R4, c[0x0][0x388] ;  /* 0x0000e200ff047b82 */ /* 0x000ea20000000a00 */
[----:B0-----:R-:W-:-:S06]  /*00b0*/  IMAD.WIDE R2, R7, 0x4, R2 ;  /* 0x0000000407027825 */ /* 0x001fcc00078e0202 */
[----:B-1----:R-:W3:Y:S01]  /*00c0*/  LDG.E R3, desc[UR4][R2.64] ;  /* 0x0000000402037981 */ /* 0x002ee2000c1e1900 */
[----:B--2---:R-:W-:-:S05]  /*00d0*/  IMAD.WIDE R4, R7, 0x4, R4 ;  /* 0x0000000407047825 */ /* 0x004fca00078e0204 */
[----:B---3--:R-:W-:Y:S01]  /*00e0*/  STG.E desc[UR4][R4.64], R3 ;  /* 0x0000000304007986 */ /* 0x008fe2000c101904 */
[----:B------:R-:W-:Y:S05]  /*00f0*/  EXIT ;  /* 0x000000000000794d */ /* 0x000fea0003800000 */
.L_x_8:
        /* <DEDUP_REMOVED lines=16> */
.L_x_17:


//--------------------- .text._Z9partitionPiS_S_S_ii --------------------------
	.section	.text._Z9partitionPiS_S_S_ii,"ax",@progbits
	.align	128
        .global         _Z9partitionPiS_S_S_ii
        .type           _Z9partitionPiS_S_S_ii,@function
        .size           _Z9partitionPiS_S_S_ii,(.L_x_18 - _Z9partitionPiS_S_S_ii)
        .other          _Z9partitionPiS_S_S_ii,@"STO_CUDA_ENTRY STV_DEFAULT"
_Z9partitionPiS_S_S_ii:
.text._Z9partitionPiS_S_S_ii:
        /* <DEDUP_REMOVED lines=14> */
[----:B------:R-:W0:Y:S01]  /*00e0*/  LDC.64 R2, c[0x0][0x380] ;  /* 0x0000e000ff027b82 */ /* 0x000e220000000a00 */
[----:B------:R-:W1:Y:S07]  /*00f0*/  LDCU UR6, c[0x0][0x3a0] ;  /* 0x00007400ff0677ac */ /* 0x000e6e0008000800 */
[----:B------:R-:W2:Y:S08]  /*0100*/  LDC.64 R4, c[0x0][0x390] ;  /* 0x0000e400ff047b82 */ /* 0x000eb00000000a00 */
[----:B------:R-:W3:Y:S01]  /*0110*/  LDC.64 R6, c[0x0][0x398] ;  /* 0x0000e600ff067b82 */ /* 0x000ee20000000a00 */
[----:B0-----:R-:W-:-:S06]  /*0120*/  IMAD.WIDE R2, R0, 0x4, R2 ;  /* 0x0000000400027825 */ /* 0x001fcc00078e0202 */
[----:B------:R-:W1:Y:S02]  /*0130*/  LDG.E R2, desc[UR4][R2.64] ;  /* 0x0000000402027981 */ /* 0x000e64000c1e1900 */
[----:B-1----:R-:W-:-:S13]  /*0140*/  ISETP.GE.AND P0, PT, R2, UR6, PT ;  /* 0x0000000602007c0c */ /* 0x002fda000bf06270 */
[----:B------:R-:W-:Y:S01]  /*0150*/  @!P0 MOV R9, 0x1 ;  /* 0x0000000100098802 */ /* 0x000fe20000000f00 */
[----:B--2---:R-:W-:-:S04]  /*0160*/  @!P0 IMAD.WIDE R4, R0, 0x4, R4 ;  /* 0x0000000400048825 */ /* 0x004fc800078e0204 */
[----:B---3--:R-:W-:Y:S01]  /*0170*/  @!P0 IMAD.WIDE R6, R0, 0x4, R6 ;  /* 0x0000000400068825 */ /* 0x008fe200078e0206 */
[----:B------:R0:W-:Y:S04]  /*0180*/  @!P0 STG.E desc[UR4][R4.64], R9 ;  /* 0x0000000904008986 */ /* 0x0001e8000c101904 */
[----:B------:R0:W-:Y:S01]  /*0190*/  @!P0 STG.E desc[UR4][R6.64], RZ ;  /* 0x000000ff06008986 */ /* 0x0001e2000c101904 */
[----:B------:R-:W-:Y:S05]  /*01a0*/  @!P0 EXIT ;  /* 0x000000000000894d */ /* 0x000fea0003800000 */
[----:B------:R-:W1:Y:S01]  /*01b0*/  LDC.64 R2, c[0x0][0x390] ;  /* 0x0000e400ff027b82 */ /* 0x000e620000000a00 */
[----:B0-----:R-:W-:-:S07]  /*01c0*/  HFMA2 R7, -RZ, RZ, 0, 5.9604644775390625e-08 ;  /* 0x00000001ff077431 */ /* 0x001fce00000001ff */
[----:B------:R-:W0:Y:S01]  /*01d0*/  LDC.64 R4, c[0x0][0x398] ;  /* 0x0000e600ff047b82 */ /* 0x000e220000000a00 */
[----:B-1----:R-:W-:-:S05]  /*01e0*/  IMAD.WIDE R2, R0, 0x4, R2 ;  /* 0x0000000400027825 */ /* 0x002fca00078e0202 */
[----:B------:R-:W-:Y:S01]  /*01f0*/  STG.E desc[UR4][R2.64], RZ ;  /* 0x000000ff02007986 */ /* 0x000fe2000c101904 */
[----:B0-----:R-:W-:-:S05]  /*0200*/  IMAD.WIDE R4, R0, 0x4, R4 ;  /* 0x0000000400047825 */ /* 0x001fca00078e0204 */
[----:B------:R-:W-:Y:S01]  /*0210*/  STG.E desc[UR4][R4.64], R7 ;  /* 0x0000000704007986 */ /* 0x000fe2000c101904 */
[----:B------:R-:W-:Y:S05]  /*0220*/  EXIT ;  /* 0x000000000000794d */ /* 0x000fea0003800000 */
.L_x_9:
[----:B------:R-:W0:Y:S08]  /*0230*/  LDC.64 R2, c[0x0][0x390] ;  /* 0x0000e400ff027b82 */ /* 0x000e300000000a00 */
[----:B------:R-:W1:Y:S01]  /*0240*/  LDC.64 R4, c[0x0][0x398] ;  /* 0x0000e600ff047b82 */ /* 0x000e620000000a00 */
[----:B0-----:R-:W-:-:S05]  /*0250*/  IMAD.WIDE R2, R0, 0x4, R2 ;  /* 0x0000000400027825 */ /* 0x001fca00078e0202 */
[----:B------:R-:W-:Y:S01]  /*0260*/  STG.E desc[UR4][R2.64], RZ ;  /* 0x000000ff02007986 */ /* 0x000fe2000c101904 */
[----:B-1----:R-:W-:-:S05]  /*0270*/  IMAD.WIDE R4, R0, 0x4, R4 ;  /* 0x0000000400047825 */ /* 0x002fca00078e0204 */
[----:B------:R-:W-:Y:S01]  /*0280*/  STG.E desc[UR4][R4.64], RZ ;  /* 0x000000ff04007986 */ /* 0x000fe2000c101904 */
[----:B------:R-:W-:Y:S05]  /*0290*/  EXIT ;  /* 0x000000000000794d */ /* 0x000fea0003800000 */
.L_x_10:
        /* <DEDUP_REMOVED lines=14> */
.L_x_18:


//--------------------- .nv.global.init           --------------------------
	.section	.nv.global.init,"aw",@progbits
	.align	4
.nv.global.init:
	.type		mrg32k3aM1SubSeq,@object
	.size		mrg32k3aM1SubSeq,(mrg32k3aM2SubSeq - mrg32k3aM1SubSeq)
mrg32k3aM1SubSeq:
        /*0000*/ 	.byte	0x0b, 0xcc, 0xee, 0x04, 0x73, 0x29, 0x8b, 0x6f, 0xf6, 0x53, 0x03, 0xf6, 0x23, 0xf6, 0xea, 0xda
        /* <DEDUP_REMOVED lines=125> */
	.type		mrg32k3aM2SubSeq,@object
	.size		mrg32k3aM2SubSeq,(mrg32k3aM1 - mrg32k3aM2SubSeq)
mrg32k3aM2SubSeq:
        /* <DEDUP_REMOVED lines=126> */
	.type		mrg32k3aM1,@object
	.size		mrg32k3aM1,(mrg32k3aM1Seq - mrg32k3aM1)
mrg32k3aM1:
        /* <DEDUP_REMOVED lines=144> */
	.type		mrg32k3aM1Seq,@object
	.size		mrg32k3aM1Seq,(mrg32k3aM2 - mrg32k3aM1Seq)
mrg32k3aM1Seq:
        /* <DEDUP_REMOVED lines=144> */
	.type		mrg32k3aM2,@object
	.size		mrg32k3aM2,(mrg32k3aM2Seq - mrg32k3aM2)
mrg32k3aM2:
        /* <DEDUP_REMOVED lines=144> */
	.type		mrg32k3aM2Seq,@object
	.size		mrg32k3aM2Seq,(precalc_xorwow_matrix - mrg32k3aM2Seq)
mrg32k3aM2Seq:
        /* <DEDUP_REMOVED lines=144> */
	.type		precalc_xorwow_matrix,@object
	.size		precalc_xorwow_matrix,(precalc_xorwow_offset_matrix - precalc_xorwow_matrix)
precalc_xorwow_matrix:
        /* <DEDUP_REMOVED lines=6400> */
	.type		precalc_xorwow_offset_matrix,@object
	.size		precalc_xorwow_offset_matrix,(.L_1 - precalc_xorwow_offset_matrix)
precalc_xorwow_offset_matrix:
        /* <DEDUP_REMOVED lines=6400> */
.L_1:


//--------------------- .nv.shared.reserved.0     --------------------------
	.section	.nv.shared.reserved.0,"aw",@nobits
	.weak		__nv_reservedSMEM_offset_0_alias
	.size		__nv_reservedSMEM_offset_0_alias, 0, 64
	.other		__nv_reservedSMEM_offset_0_alias,@"STO_CUDA_RESERVED_SHARED STV_DEFAULT"
__nv_reservedSMEM_offset_0_alias:
	.zero		0
	.zero		64


//--------------------- .nv.constant0._Z12init_max_arrPiS_S_i --------------------------
	.section	.nv.constant0._Z12init_max_arrPiS_S_i,"a",@progbits
	.sectionflags	@""
	.align	4
.nv.constant0._Z12init_max_arrPiS_S_i:
	.zero		924


//--------------------- .nv.constant0._Z12init_min_arrPiS_S_i --------------------------
	.section	.nv.constant0._Z12init_min_arrPiS_S_i,"a",@progbits
	.sectionflags	@""
	.align	4
.nv.constant0._Z12init_min_arrPiS_S_i:
	.zero		924


//--------------------- .nv.constant0._Z10cnt_reducePiii --------------------------
	.section	.nv.constant0._Z10cnt_reducePiii,"a",@progbits
	.sectionflags	@""
	.align	4
.nv.constant0._Z10cnt_reducePiii:
	.zero		912


//--------------------- .nv.constant0._Z10min_reducePii --------------------------
	.section	.nv.constant0._Z10min_reducePii,"a",@progbits
	.sectionflags	@""
	.align	4
.nv.constant0._Z10min_reducePii:
	.zero		908


//--------------------- .nv.constant0._Z10max_reducePii --------------------------
	.section	.nv.constant0._Z10max_reducePii,"a",@progbits
	.sectionflags	@""
	.align	4
.nv.constant0._Z10max_reducePii:
	.zero		908


//--------------------- .nv.constant0._Z8init_arrPiii --------------------------
	.section	.nv.constant0._Z8init_arrPiii,"a",@progbits
	.sectionflags	@""
	.align	4
.nv.constant0._Z8init_arrPiii:
	.zero		912


//--------------------- .nv.constant0._Z8copy_arrPiS_i --------------------------
	.section	.nv.constant0._Z8copy_arrPiS_i,"a",@progbits
	.sectionflags	@""
	.align	4
.nv.constant0._Z8copy_arrPiS_i:
	.zero		916


//--------------------- .nv.constant0._Z9partitionPiS_S_S_ii --------------------------
	.section	.nv.constant0._Z9partitionPiS_S_S_ii,"a",@progbits
	.sectionflags	@""
	.align	4
.nv.constant0._Z9partitionPiS_S_S_ii:
	.zero		936


//--------------------- SYMBOLS --------------------------

	.type		.nv.reservedSmem.offset0,@object
	.size		.nv.reservedSmem.offset0,0x4
